	.headerflags	@"EF_CUDA_TEXMODE_UNIFIED EF_CUDA_64BIT_ADDRESS EF_CUDA_ACCELERATORS EF_CUDA_SM90 EF_CUDA_VIRTUAL_SM(EF_CUDA_SM90)"
	.elftype	@"ET_EXEC"


//--------------------- .nv.info                  --------------------------
	.section	.nv.info,"",@"SHT_CUDA_INFO"
	.align	4


	//----- nvinfo : EIATTR_REGCOUNT
	.align		4
        /*0000*/ 	.byte	0x04, 0x2f
        /*0002*/ 	.short	(.L_1 - .L_0)
	.align		4
.L_0:
        /*0004*/ 	.word	index@(triton_poi_fused_mul_relu_7)
        /*0008*/ 	.word	0x0000000e


	//----- nvinfo : EIATTR_MIN_STACK_SIZE
	.align		4
.L_1:
        /*000c*/ 	.byte	0x04, 0x12
        /*000e*/ 	.short	(.L_3 - .L_2)
	.align		4
.L_2:
        /*0010*/ 	.word	index@(triton_poi_fused_mul_relu_7)
        /*0014*/ 	.word	0x00000000


	//----- nvinfo : EIATTR_FRAME_SIZE
	.align		4
.L_3:
        /*0018*/ 	.byte	0x04, 0x11
        /*001a*/ 	.short	(.L_5 - .L_4)
	.align		4
.L_4:
        /*001c*/ 	.word	index@(triton_poi_fused_mul_relu_7)
        /*0020*/ 	.word	0x00000000


	//----- nvinfo : EIATTR_MIN_STACK_SIZE
	.align		4
.L_5:
        /*0024*/ 	.byte	0x04, 0x12
        /*0026*/ 	.short	(.L_7 - .L_6)
	.align		4
.L_6:
        /*0028*/ 	.word	index@(triton_poi_fused_mul_relu_7)
        /*002c*/ 	.word	0x00000000
.L_7:


//--------------------- .nv.info.triton_poi_fused_mul_relu_7 --------------------------
	.section	.nv.info.triton_poi_fused_mul_relu_7,"",@"SHT_CUDA_INFO"
	.sectionflags	@""
	.align	4


	//----- nvinfo : EIATTR_CUDA_API_VERSION
	.align		4
        /*0000*/ 	.byte	0x04, 0x37
        /*0002*/ 	.short	(.L_9 - .L_8)
.L_8:
        /*0004*/ 	.word	0x0000007c


	//----- nvinfo : EIATTR_KPARAM_INFO
	.align		4
.L_9:
        /*0008*/ 	.byte	0x04, 0x17
        /*000a*/ 	.short	(.L_11 - .L_10)
.L_10:
        /*000c*/ 	.word	0x00000000
        /*0010*/ 	.short	0x0004
        /*0012*/ 	.short	0x0020
        /*0014*/ 	.byte	0x00, 0xf0, 0x11, 0x00


	//----- nvinfo : EIATTR_KPARAM_INFO
	.align		4
.L_11:
        /*0018*/ 	.byte	0x04, 0x17
        /*001a*/ 	.short	(.L_13 - .L_12)
.L_12:
        /*001c*/ 	.word	0x00000000
        /*0020*/ 	.short	0x0003
        /*0022*/ 	.short	0x0018
        /*0024*/ 	.byte	0x00, 0xf4, 0x21, 0x00


	//----- nvinfo : EIATTR_KPARAM_INFO
	.align		4
.L_13:
        /*0028*/ 	.byte	0x04, 0x17
        /*002a*/ 	.short	(.L_15 - .L_14)
.L_14:
        /*002c*/ 	.word	0x00000000
        /*0030*/ 	.short	0x0002
        /*0032*/ 	.short	0x0010
        /*0034*/ 	.byte	0x00, 0xf4, 0x21, 0x00


	//----- nvinfo : EIATTR_KPARAM_INFO
	.align		4
.L_15:
        /*0038*/ 	.byte	0x04, 0x17
        /*003a*/ 	.short	(.L_17 - .L_16)
.L_16:
        /*003c*/ 	.word	0x00000000
        /*0040*/ 	.short	0x0001
        /*0042*/ 	.short	0x0008
        /*0044*/ 	.byte	0x00, 0xf4, 0x21, 0x00


	//----- nvinfo : EIATTR_KPARAM_INFO
	.align		4
.L_17:
        /*0048*/ 	.byte	0x04, 0x17
        /*004a*/ 	.short	(.L_19 - .L_18)
.L_18:
        /*004c*/ 	.word	0x00000000
        /*0050*/ 	.short	0x0000
        /*0052*/ 	.short	0x0000
        /*0054*/ 	.byte	0x00, 0xf4, 0x21, 0x00


	//----- nvinfo : EIATTR_SPARSE_MMA_MASK
	.align		4
.L_19:
        /*0058*/ 	.byte	0x03, 0x50
        /*005a*/ 	.short	0x0000


	//----- nvinfo : EIATTR_MAXREG_COUNT
	.align		4
        /*005c*/ 	.byte	0x03, 0x1b
        /*005e*/ 	.short	0x00ff


	//----- nvinfo : EIATTR_EXIT_INSTR_OFFSETS
	.align		4
        /*0060*/ 	.byte	0x04, 0x1c
        /*0062*/ 	.short	(.L_21 - .L_20)


	//   ....[0]....
.L_20:
        /*0064*/ 	.word	0x00000210


	//   ....[1]....
        /*0068*/ 	.word	0x00000230


	//----- nvinfo : EIATTR_REQNTID
	.align		4
.L_21:
        /*006c*/ 	.byte	0x04, 0x10
        /*006e*/ 	.short	(.L_23 - .L_22)
.L_22:
        /*0070*/ 	.word	0x00000080
        /*0074*/ 	.word	0x00000001
        /*0078*/ 	.word	0x00000001


	//----- nvinfo : EIATTR_CBANK_PARAM_SIZE
	.align		4
.L_23:
        /*007c*/ 	.byte	0x03, 0x19
        /*007e*/ 	.short	0x0024


	//----- nvinfo : EIATTR_PARAM_CBANK
	.align		4
        /*0080*/ 	.byte	0x04, 0x0a
        /*0082*/ 	.short	(.L_25 - .L_24)
	.align		4
.L_24:
        /*0084*/ 	.word	index@(.nv.constant0.triton_poi_fused_mul_relu_7)
        /*0088*/ 	.short	0x0210
        /*008a*/ 	.short	0x0024


	//----- nvinfo : EIATTR_SW_WAR
	.align		4
.L_25:
        /*008c*/ 	.byte	0x04, 0x36
        /*008e*/ 	.short	(.L_27 - .L_26)
.L_26:
        /*0090*/ 	.word	0x00000008
.L_27:


//--------------------- .nv.callgraph             --------------------------
	.section	.nv.callgraph,"",@"SHT_CUDA_CALLGRAPH"
	.align	4
	.sectionentsize	8
	.align		4
        /*0000*/ 	.word	0x00000000
	.align		4
        /*0004*/ 	.word	0xffffffff
	.align		4
        /*0008*/ 	.word	0x00000000
	.align		4
        /*000c*/ 	.word	0xfffffffe
	.align		4
        /*0010*/ 	.word	0x00000000
	.align		4
        /*0014*/ 	.word	0xfffffffd
	.align		4
        /*0018*/ 	.word	0x00000000
	.align		4
        /*001c*/ 	.word	0xfffffffc


//--------------------- .text.triton_poi_fused_mul_relu_7 --------------------------
	.section	.text.triton_poi_fused_mul_relu_7,"ax",@progbits
	.align	128
        .global         triton_poi_fused_mul_relu_7
        .type           triton_poi_fused_mul_relu_7,@function
        .size           triton_poi_fused_mul_relu_7,(.L_x_1 - triton_poi_fused_mul_relu_7)
        .other          triton_poi_fused_mul_relu_7,@"STO_CUDA_ENTRY STV_DEFAULT"
triton_poi_fused_mul_relu_7:
.text.triton_poi_fused_mul_relu_7:
[----:B------:R-:W0:Y:S02]  /*0000*/  LDC R1, c[0x0][0x28] ;  /* 0x00000a00ff017b82 */ /* 0x000e240000000800 */
[----:B------:R-:W1:Y:S01]  /*0010*/  S2R R0, SR_TID.X ;  /* 0x0000000000007919 */ /* 0x000e620000002100 */
[----:B------:R-:W2:Y:S01]  /*0020*/  LDC.64 R4, c[0x0][0x210] ;  /* 0x00008400ff047b82 */ /* 0x000ea20000000a00 */
[----:B------:R-:W-:Y:S01]  /*0030*/  CS2R R10, SRZ ;  /* 0x00000000000a7805 */ /* 0x000fe2000001ff00 */
[----:B------:R-:W-:Y:S01]  /*0040*/  ULDC.64 UR4, c[0x0][0x208] ;  /* 0x0000820000047ab9 */ /* 0x000fe20000000a00 */
[----:B------:R-:W3:Y:S01]  /*0050*/  S2R R9, SR_CTAID.X ;  /* 0x0000000000097919 */ /* 0x000ee20000002500 */
[----:B-1----:R-:W-:-:S05]  /*0060*/  LOP3.LUT R0, R0, 0x7f, RZ, 0xc0, !PT ;  /* 0x0000007f00007812 */ /* 0x002fca00078ec0ff */
[----:B---3--:R-:W-:-:S05]  /*0070*/  IMAD R0, R9, 0x80, R0 ;  /* 0x0000008009007824 */ /* 0x008fca00078e0200 */
[----:B------:R-:W-:Y:S02]  /*0080*/  SHF.R.S32.HI R3, RZ, 0x1f, R0 ;  /* 0x0000001fff037819 */ /* 0x000fe40000011400 */
[----:B------:R-:W-:Y:S02]  /*0090*/  ISETP.GE.AND P1, PT, R0, 0x200, PT ;  /* 0x000002000000780c */ /* 0x000fe40003f26270 */
[----:B------:R-:W-:-:S04]  /*00a0*/  LEA.HI R3, R3, R0, RZ, 0x7 ;  /* 0x0000000003037211 */ /* 0x000fc800078f38ff */
[----:B------:R-:W-:Y:S02]  /*00b0*/  LOP3.LUT R7, R3, 0xffffff80, RZ, 0xc0, !PT ;  /* 0xffffff8003077812 */ /* 0x000fe400078ec0ff */
[----:B------:R-:W-:Y:S02]  /*00c0*/  SHF.R.S32.HI R6, RZ, 0x7, R3 ;  /* 0x00000007ff067819 */ /* 0x000fe40000011403 */
[----:B------:R-:W1:Y:S01]  /*00d0*/  LDC.64 R2, c[0x0][0x218] ;  /* 0x00008600ff027b82 */ /* 0x000e620000000a00 */
[----:B------:R-:W-:-:S04]  /*00e0*/  IMAD.IADD R7, R0, 0x1, -R7 ;  /* 0x0000000100077824 */ /* 0x000fc800078e0a07 */
[----:B------:R-:W-:Y:S01]  /*00f0*/  IMAD R6, R6, 0x110, R7 ;  /* 0x0000011006067824 */ /* 0x000fe200078e0207 */
[----:B------:R-:W-:-:S03]  /*0100*/  SHF.R.S32.HI R7, RZ, 0x18, R9 ;  /* 0x00000018ff077819 */ /* 0x000fc60000011409 */
[----:B------:R-:W-:Y:S01]  /*0110*/  VIADD R9, R6, 0x90 ;  /* 0x0000009006097836 */ /* 0x000fe20000000000 */
[----:B------:R-:W-:-:S03]  /*0120*/  SGXT R7, R7, 0x1 ;  /* 0x000000010707781a */ /* 0x000fc60000000200 */
[----:B--2---:R-:W-:Y:S01]  /*0130*/  IMAD.WIDE R4, R9, 0x4, R4 ;  /* 0x0000000409047825 */ /* 0x004fe200078e0204 */
[----:B------:R-:W-:Y:S01]  /*0140*/  LEA.HI R7, R7, R0, RZ, 0x2 ;  /* 0x0000000007077211 */ /* 0x000fe200078f10ff */
[----:B------:R-:W2:Y:S03]  /*0150*/  LDC.64 R8, c[0x0][0x228] ;  /* 0x00008a00ff087b82 */ /* 0x000ea60000000a00 */
[----:B------:R-:W3:Y:S01]  /*0160*/  @!P1 LDG.E R10, desc[UR4][R4.64] ;  /* 0x00000004040a9981 */ /* 0x000ee2000c1e1900 */
[----:B------:R-:W-:-:S05]  /*0170*/  SHF.R.S32.HI R7, RZ, 0x2, R7 ;  /* 0x00000002ff077819 */ /* 0x000fca0000011407 */
[----:B-1----:R-:W-:Y:S02]  /*0180*/  IMAD.WIDE R2, R7, 0x4, R2 ;  /* 0x0000000407027825 */ /* 0x002fe400078e0202 */
[----:B------:R-:W1:Y:S03]  /*0190*/  LDC.64 R6, c[0x0][0x220] ;  /* 0x00008800ff067b82 */ /* 0x000e660000000a00 */
[----:B------:R-:W4:Y:S01]  /*01a0*/  @!P1 LDG.E.EL R11, desc[UR4][R2.64] ;  /* 0x00000004020b9981 */ /* 0x000f22000c2e1900 */
[----:B--2---:R-:W-:-:S04]  /*01b0*/  IMAD.WIDE R8, R0, 0x4, R8 ;  /* 0x0000000400087825 */ /* 0x004fc800078e0208 */
[----:B-1----:R-:W-:Y:S01]  /*01c0*/  IMAD.WIDE R6, R0, 0x4, R6 ;  /* 0x0000000400067825 */ /* 0x002fe200078e0206 */
[----:B---3--:R-:W-:-:S04]  /*01d0*/  FSETP.GEU.AND P0, PT, R10, RZ, PT ;  /* 0x000000ff0a00720b */ /* 0x008fc80003f0e000 */
[----:B------:R-:W-:-:S05]  /*01e0*/  FSEL R10, R10, RZ, P0 ;  /* 0x000000ff0a0a7208 */ /* 0x000fca0000000000 */
[----:B------:R1:W-:Y:S01]  /*01f0*/  @!P1 STG.E desc[UR4][R6.64], R10 ;  /* 0x0000000a06009986 */ /* 0x0003e2000c101904 */
[----:B----4-:R-:W-:Y:S01]  /*0200*/  FMUL R11, R10, R11 ;  /* 0x0000000b0a0b7220 */ /* 0x010fe20000400000 */
[----:B------:R-:W-:Y:S06]  /*0210*/  @P1 EXIT ;  /* 0x000000000000194d */ /* 0x000fec0003800000 */
[----:B------:R-:W-:Y:S01]  /*0220*/  STG.E desc[UR4][R8.64], R11 ;  /* 0x0000000b08007986 */ /* 0x000fe2000c101904 */
[----:B------:R-:W-:Y:S05]  /*0230*/  EXIT ;  /* 0x000000000000794d */ /* 0x000fea0003800000 */
.L_x_0:
[----:B------:R-:W-:-:S00]  /*0240*/  BRA `(.L_x_0) ;  /* 0xfffffffc00fc7947 */ /* 0x000fc0000383ffff */
[----:B------:R-:W-:-:S00]  /*0250*/  NOP ;  /* 0x0000000000007918 */ /* 0x000fc00000000000 */
        /* <DEDUP_REMOVED lines=10> */
.L_x_1:


//--------------------- .nv.constant0.triton_poi_fused_mul_relu_7 --------------------------
	.section	.nv.constant0.triton_poi_fused_mul_relu_7,"a",@progbits
	.sectionflags	@""
	.align	4
.nv.constant0.triton_poi_fused_mul_relu_7:
	.zero		564
